//
// Generated by NVIDIA NVVM Compiler
//
// Compiler Build ID: CL-36424714
// Cuda compilation tools, release 13.0, V13.0.88
// Based on NVVM 20.0.0
//

.version 9.0
.target sm_100
.address_size 64

	// .globl	_Z9vectorAddPKfS0_Pfm

.visible .entry _Z9vectorAddPKfS0_Pfm(
	.param .u64 .ptr .align 1 _Z9vectorAddPKfS0_Pfm_param_0,
	.param .u64 .ptr .align 1 _Z9vectorAddPKfS0_Pfm_param_1,
	.param .u64 .ptr .align 1 _Z9vectorAddPKfS0_Pfm_param_2,
	.param .u64 _Z9vectorAddPKfS0_Pfm_param_3
)
{
	.reg .pred 	%p<2>;
	.reg .b32 	%r<5>;
	.reg .b32 	%f<4>;
	.reg .b64 	%rd<13>;

	ld.param.u64 	%rd2, [_Z9vectorAddPKfS0_Pfm_param_0];
	ld.param.u64 	%rd3, [_Z9vectorAddPKfS0_Pfm_param_1];
	ld.param.u64 	%rd4, [_Z9vectorAddPKfS0_Pfm_param_2];
	ld.param.u64 	%rd5, [_Z9vectorAddPKfS0_Pfm_param_3];
	mov.u32 	%r1, %ctaid.x;
	mov.u32 	%r2, %ntid.x;
	mov.u32 	%r3, %tid.x;
	mad.lo.s32 	%r4, %r1, %r2, %r3;
	cvt.u64.u32 	%rd1, %r4;
	setp.le.u64 	%p1, %rd5, %rd1;
	@%p1 bra 	$L__BB0_2;
	cvta.to.global.u64 	%rd6, %rd2;
	cvta.to.global.u64 	%rd7, %rd3;
	cvta.to.global.u64 	%rd8, %rd4;
	shl.b64 	%rd9, %rd1, 2;
	add.s64 	%rd10, %rd6, %rd9;
	ld.global.f32 	%f1, [%rd10];
	add.s64 	%rd11, %rd7, %rd9;
	ld.global.f32 	%f2, [%rd11];
	add.f32 	%f3, %f1, %f2;
	add.s64 	%rd12, %rd8, %rd9;
	st.global.f32 	[%rd12], %f3;
$L__BB0_2:
	ret;

}


// ===== COMPILED SASS (sm_100) =====

	.target	sm_100

	.elftype	@"ET_EXEC"


//--------------------- .note.nv.tkinfo           --------------------------
	.section	.note.nv.tkinfo,"",@"SHT_NOTE"
	.sectionflags	@"SHF_NOTE_NV_TKINFO"
	.tkinfo
        /*0018*/ 	.word	0x00000002
        /*0030*/ 	.string	""
        /*0030*/ 	.string	"ptxas"
        /*0030*/ 	.string	"Cuda compilation tools, release 13.0, V13.0.88"
        /*0030*/ 	.string	"Build cuda_13.0.r13.0/compiler.36424714_0"
        /*0030*/ 	.string	"-arch sm_100 -m 64 "



//--------------------- .note.nv.cuinfo           --------------------------
	.section	.note.nv.cuinfo,"",@"SHT_NOTE"
	.sectionflags	@"SHF_NOTE_NV_CUINFO"
        /*0018*/ 	.short	0x0002
        /*001a*/ 	.short	0x0064
        /*001c*/ 	.short	0x0082
	.zero		2


//--------------------- .nv.info                  --------------------------
	.section	.nv.info,"",@"SHT_CUDA_INFO"
	.align	4


	//----- nvinfo : EIATTR_REGCOUNT
	.align		4
        /*0000*/ 	.byte	0x04, 0x2f
        /*0002*/ 	.short	(.L_1 - .L_0)
	.align		4
.L_0:
        /*0004*/ 	.word	index@(_Z9vectorAddPKfS0_Pfm)
        /*0008*/ 	.word	0x0000000c


	//----- nvinfo : EIATTR_FRAME_SIZE
	.align		4
.L_1:
        /*000c*/ 	.byte	0x04, 0x11
        /*000e*/ 	.short	(.L_3 - .L_2)
	.align		4
.L_2:
        /*0010*/ 	.word	index@(_Z9vectorAddPKfS0_Pfm)
        /*0014*/ 	.word	0x00000000


	//----- nvinfo : EIATTR_MIN_STACK_SIZE
	.align		4
.L_3:
        /*0018*/ 	.byte	0x04, 0x12
        /*001a*/ 	.short	(.L_5 - .L_4)
	.align		4
.L_4:
        /*001c*/ 	.word	index@(_Z9vectorAddPKfS0_Pfm)
        /*0020*/ 	.word	0x00000000
.L_5:


//--------------------- .nv.compat                --------------------------
	.section	.nv.compat,"",@"SHT_CUDA_COMPAT_INFO"
	.align	4
        /*0000*/ 	.byte	0x02, 0x09, 0x00, 0x00, 0x02, 0x02, 0x01, 0x00, 0x02, 0x05, 0x05, 0x00, 0x03, 0x07, 0x01, 0x01
        /*0010*/ 	.byte	0x02, 0x03, 0x00, 0x00, 0x02, 0x06, 0x01, 0x00, 0x04, 0x0b, 0x08, 0x00, 0x09, 0x00, 0x00, 0x00
        /*0020*/ 	.byte	0x00, 0x00, 0x00, 0x00


//--------------------- .nv.info._Z9vectorAddPKfS0_Pfm --------------------------
	.section	.nv.info._Z9vectorAddPKfS0_Pfm,"",@"SHT_CUDA_INFO"
	.sectionflags	@""
	.align	4


	//----- nvinfo : EIATTR_CUDA_API_VERSION
	.align		4
        /*0000*/ 	.byte	0x04, 0x37
        /*0002*/ 	.short	(.L_7 - .L_6)
.L_6:
        /*0004*/ 	.word	0x00000082


	//----- nvinfo : EIATTR_KPARAM_INFO
	.align		4
.L_7:
        /*0008*/ 	.byte	0x04, 0x17
        /*000a*/ 	.short	(.L_9 - .L_8)
.L_8:
        /*000c*/ 	.word	0x00000000
        /*0010*/ 	.short	0x0003
        /*0012*/ 	.short	0x0018
        /*0014*/ 	.byte	0x00, 0xf0, 0x21, 0x00


	//----- nvinfo : EIATTR_KPARAM_INFO
	.align		4
.L_9:
        /*0018*/ 	.byte	0x04, 0x17
        /*001a*/ 	.short	(.L_11 - .L_10)
.L_10:
        /*001c*/ 	.word	0x00000000
        /*0020*/ 	.short	0x0002
        /*0022*/ 	.short	0x0010
        /*0024*/ 	.byte	0x00, 0xf5, 0x21, 0x00


	//----- nvinfo : EIATTR_KPARAM_INFO
	.align		4
.L_11:
        /*0028*/ 	.byte	0x04, 0x17
        /*002a*/ 	.short	(.L_13 - .L_12)
.L_12:
        /*002c*/ 	.word	0x00000000
        /*0030*/ 	.short	0x0001
        /*0032*/ 	.short	0x0008
        /*0034*/ 	.byte	0x00, 0xf5, 0x21, 0x00


	//----- nvinfo : EIATTR_KPARAM_INFO
	.align		4
.L_13:
        /*0038*/ 	.byte	0x04, 0x17
        /*003a*/ 	.short	(.L_15 - .L_14)
.L_14:
        /*003c*/ 	.word	0x00000000
        /*0040*/ 	.short	0x0000
        /*0042*/ 	.short	0x0000
        /*0044*/ 	.byte	0x00, 0xf5, 0x21, 0x00


	//----- nvinfo : EIATTR_SPARSE_MMA_MASK
	.align		4
.L_15:
        /*0048*/ 	.byte	0x03, 0x50
        /*004a*/ 	.short	0x0000


	//----- nvinfo : EIATTR_MAXREG_COUNT
	.align		4
        /*004c*/ 	.byte	0x03, 0x1b
        /*004e*/ 	.short	0x00ff


	//----- nvinfo : EIATTR_MERCURY_ISA_VERSION
	.align		4
        /*0050*/ 	.byte	0x03, 0x5f
        /*0052*/ 	.short	0x0101


	//----- nvinfo : EIATTR_VRC_CTA_INIT_COUNT
	.align		4
        /*0054*/ 	.byte	0x02, 0x4a
	.zero		1
	.zero		1


	//----- nvinfo : EIATTR_EXIT_INSTR_OFFSETS
	.align		4
        /*0058*/ 	.byte	0x04, 0x1c
        /*005a*/ 	.short	(.L_17 - .L_16)


	//   ....[0]....
.L_16:
        /*005c*/ 	.word	0x00000080


	//   ....[1]....
        /*0060*/ 	.word	0x00000180


	//----- nvinfo : EIATTR_CBANK_PARAM_SIZE
	.align		4
.L_17:
        /*0064*/ 	.byte	0x03, 0x19
        /*0066*/ 	.short	0x0020


	//----- nvinfo : EIATTR_PARAM_CBANK
	.align		4
        /*0068*/ 	.byte	0x04, 0x0a
        /*006a*/ 	.short	(.L_19 - .L_18)
	.align		4
.L_18:
        /*006c*/ 	.word	index@(.nv.constant0._Z9vectorAddPKfS0_Pfm)
        /*0070*/ 	.short	0x0380
        /*0072*/ 	.short	0x0020


	//----- nvinfo : EIATTR_SW_WAR
	.align		4
.L_19:
        /*0074*/ 	.byte	0x04, 0x36
        /*0076*/ 	.short	(.L_21 - .L_20)
.L_20:
        /*0078*/ 	.word	0x00000008
.L_21:


//--------------------- .nv.callgraph             --------------------------
	.section	.nv.callgraph,"",@"SHT_CUDA_CALLGRAPH"
	.align	4
	.sectionentsize	8
	.align		4
        /*0000*/ 	.word	0x00000000
	.align		4
        /*0004*/ 	.word	0xffffffff
	.align		4
        /*0008*/ 	.word	0x00000000
	.align		4
        /*000c*/ 	.word	0xfffffffe
	.align		4
        /*0010*/ 	.word	0x00000000
	.align		4
        /*0014*/ 	.word	0xfffffffd
	.align		4
        /*0018*/ 	.word	0x00000000
	.align		4
        /*001c*/ 	.word	0xfffffffc


//--------------------- .text._Z9vectorAddPKfS0_Pfm --------------------------
	.section	.text._Z9vectorAddPKfS0_Pfm,"ax",@progbits
	.align	128
        .global         _Z9vectorAddPKfS0_Pfm
        .type           _Z9vectorAddPKfS0_Pfm,@function
        .size           _Z9vectorAddPKfS0_Pfm,(.L_x_1 - _Z9vectorAddPKfS0_Pfm)
        .other          _Z9vectorAddPKfS0_Pfm,@"STO_CUDA_ENTRY STV_DEFAULT"
_Z9vectorAddPKfS0_Pfm:
.text._Z9vectorAddPKfS0_Pfm:
[----:B------:R-:W-:Y:S01]  /*0000*/  LDC R1, c[0x0][0x37c] ;  /* 0x0000df00ff017b82 */ /* 0x000fe20000000800 */
[----:B------:R-:W0:Y:S07]  /*0010*/  S2R R3, SR_TID.X ;  /* 0x0000000000037919 */ /* 0x000e2e0000002100 */
[----:B------:R-:W0:Y:S01]  /*0020*/  S2UR UR4, SR_CTAID.X ;  /* 0x00000000000479c3 */ /* 0x000e220000002500 */
[----:B------:R-:W1:Y:S07]  /*0030*/  LDCU.64 UR6, c[0x0][0x398] ;  /* 0x00007300ff0677ac */ /* 0x000e6e0008000a00 */
[----:B------:R-:W0:Y:S02]  /*0040*/  LDC R0, c[0x0][0x360] ;  /* 0x0000d800ff007b82 */ /* 0x000e240000000800 */
[----:B0-----:R-:W-:-:S05]  /*0050*/  IMAD R0, R0, UR4, R3 ;  /* 0x0000000400007c24 */ /* 0x001fca000f8e0203 */
[----:B-1----:R-:W-:-:S04]  /*0060*/  ISETP.GE.U32.AND P0, PT, R0, UR6, PT ;  /* 0x0000000600007c0c */ /* 0x002fc8000bf06070 */
[----:B------:R-:W-:-:S13]  /*0070*/  ISETP.GE.U32.AND.EX P0, PT, RZ, UR7, PT, P0 ;  /* 0x00000007ff007c0c */ /* 0x000fda000bf06100 */
[----:B------:R-:W-:Y:S05]  /*0080*/  @P0 EXIT ;  /* 0x000000000000094d */ /* 0x000fea0003800000 */
[----:B------:R-:W0:Y:S01]  /*0090*/  LDCU.128 UR8, c[0x0][0x380] ;  /* 0x00007000ff0877ac */ /* 0x000e220008000c00 */
[----:B------:R-:W-:Y:S01]  /*00a0*/  IMAD.SHL.U32 R6, R0, 0x4, RZ ;  /* 0x0000000400067824 */ /* 0x000fe200078e00ff */
[----:B------:R-:W-:Y:S01]  /*00b0*/  SHF.R.U32.HI R0, RZ, 0x1e, R0 ;  /* 0x0000001eff007819 */ /* 0x000fe20000011600 */
[----:B------:R-:W1:Y:S01]  /*00c0*/  LDCU.64 UR4, c[0x0][0x358] ;  /* 0x00006b00ff0477ac */ /* 0x000e620008000a00 */
[----:B------:R-:W2:Y:S02]  /*00d0*/  LDCU.64 UR6, c[0x0][0x390] ;  /* 0x00007200ff0677ac */ /* 0x000ea40008000a00 */
[C---:B0-----:R-:W-:Y:S02]  /*00e0*/  IADD3 R4, P1, PT, R6.reuse, UR10, RZ ;  /* 0x0000000a06047c10 */ /* 0x041fe4000ff3e0ff */
[----:B------:R-:W-:Y:S02]  /*00f0*/  IADD3 R2, P0, PT, R6, UR8, RZ ;  /* 0x0000000806027c10 */ /* 0x000fe4000ff1e0ff */
[----:B------:R-:W-:-:S02]  /*0100*/  IADD3.X R5, PT, PT, R0, UR11, RZ, P1, !PT ;  /* 0x0000000b00057c10 */ /* 0x000fc40008ffe4ff */
[----:B------:R-:W-:-:S04]  /*0110*/  IADD3.X R3, PT, PT, R0, UR9, RZ, P0, !PT ;  /* 0x0000000900037c10 */ /* 0x000fc800087fe4ff */
[----:B-1----:R-:W3:Y:S04]  /*0120*/  LDG.E R5, desc[UR4][R4.64] ;  /* 0x0000000404057981 */ /* 0x002ee8000c1e1900 */
[----:B------:R-:W3:Y:S01]  /*0130*/  LDG.E R2, desc[UR4][R2.64] ;  /* 0x0000000402027981 */ /* 0x000ee2000c1e1900 */
[----:B--2---:R-:W-:-:S04]  /*0140*/  IADD3 R6, P0, PT, R6, UR6, RZ ;  /* 0x0000000606067c10 */ /* 0x004fc8000ff1e0ff */
[----:B------:R-:W-:Y:S01]  /*0150*/  IADD3.X R7, PT, PT, R0, UR7, RZ, P0, !PT ;  /* 0x0000000700077c10 */ /* 0x000fe200087fe4ff */
[----:B---3--:R-:W-:-:S05]  /*0160*/  FADD R9, R2, R5 ;  /* 0x0000000502097221 */ /* 0x008fca0000000000 */
[----:B------:R-:W-:Y:S01]  /*0170*/  STG.E desc[UR4][R6.64], R9 ;  /* 0x0000000906007986 */ /* 0x000fe2000c101904 */
[----:B------:R-:W-:Y:S05]  /*0180*/  EXIT ;  /* 0x000000000000794d */ /* 0x000fea0003800000 */
.L_x_0:
[----:B------:R-:W-:-:S00]  /*0190*/  BRA `(.L_x_0) ;  /* 0xfffffffc00fc7947 */ /* 0x000fc0000383ffff */
[----:B------:R-:W-:-:S00]  /*01a0*/  NOP ;  /* 0x0000000000007918 */ /* 0x000fc00000000000 */
        /* <DEDUP_REMOVED lines=13> */
.L_x_1:


//--------------------- .nv.shared.reserved.0     --------------------------
	.section	.nv.shared.reserved.0,"aw",@nobits
	.weak		__nv_reservedSMEM_offset_0_alias
	.size		__nv_reservedSMEM_offset_0_alias, 0, 64
	.other		__nv_reservedSMEM_offset_0_alias,@"STO_CUDA_RESERVED_SHARED STV_DEFAULT"
__nv_reservedSMEM_offset_0_alias:
	.zero		0
	.zero		64


//--------------------- .nv.constant0._Z9vectorAddPKfS0_Pfm --------------------------
	.section	.nv.constant0._Z9vectorAddPKfS0_Pfm,"a",@progbits
	.sectionflags	@""
	.align	4
.nv.constant0._Z9vectorAddPKfS0_Pfm:
	.zero		928


//--------------------- SYMBOLS --------------------------

	.type		.nv.reservedSmem.offset0,@object
	.size		.nv.reservedSmem.offset0,0x4
